	.headerflags	@"EF_CUDA_TEXMODE_UNIFIED EF_CUDA_64BIT_ADDRESS EF_CUDA_SM86 EF_CUDA_VIRTUAL_SM(EF_CUDA_SM86)"
	.elftype	@"ET_EXEC"


//--------------------- .nv.info                  --------------------------
	.section	.nv.info,"",@"SHT_CUDA_INFO"
	.align	4


	//----- nvinfo : EIATTR_REGCOUNT
	.align		4
        /*0000*/ 	.byte	0x04, 0x2f
        /*0002*/ 	.short	(.L_1 - .L_0)
	.align		4
.L_0:
        /*0004*/ 	.word	index@(triton_mm)
        /*0008*/ 	.word	0x00000070


	//----- nvinfo : EIATTR_MIN_STACK_SIZE
	.align		4
.L_1:
        /*000c*/ 	.byte	0x04, 0x12
        /*000e*/ 	.short	(.L_3 - .L_2)
	.align		4
.L_2:
        /*0010*/ 	.word	index@(triton_mm)
        /*0014*/ 	.word	0x00000000


	//----- nvinfo : EIATTR_FRAME_SIZE
	.align		4
.L_3:
        /*0018*/ 	.byte	0x04, 0x11
        /*001a*/ 	.short	(.L_5 - .L_4)
	.align		4
.L_4:
        /*001c*/ 	.word	index@(triton_mm)
        /*0020*/ 	.word	0x00000000


	//----- nvinfo : EIATTR_MIN_STACK_SIZE
	.align		4
.L_5:
        /*0024*/ 	.byte	0x04, 0x12
        /*0026*/ 	.short	(.L_7 - .L_6)
	.align		4
.L_6:
        /*0028*/ 	.word	index@(triton_mm)
        /*002c*/ 	.word	0x00000000
.L_7:


//--------------------- .nv.info.triton_mm        --------------------------
	.section	.nv.info.triton_mm,"",@"SHT_CUDA_INFO"
	.sectionflags	@""
	.align	4


	//----- nvinfo : EIATTR_CUDA_API_VERSION
	.align		4
        /*0000*/ 	.byte	0x04, 0x37
        /*0002*/ 	.short	(.L_9 - .L_8)
.L_8:
        /*0004*/ 	.word	0x0000007c


	//----- nvinfo : EIATTR_SW2861232_WAR
	.align		4
.L_9:
        /*0008*/ 	.byte	0x01, 0x35
	.zero		2


	//----- nvinfo : EIATTR_PARAM_CBANK
	.align		4
        /*000c*/ 	.byte	0x04, 0x0a
        /*000e*/ 	.short	(.L_11 - .L_10)
	.align		4
.L_10:
        /*0010*/ 	.word	index@(.nv.constant0.triton_mm)
        /*0014*/ 	.short	0x0160
        /*0016*/ 	.short	0x0020


	//----- nvinfo : EIATTR_CBANK_PARAM_SIZE
	.align		4
.L_11:
        /*0018*/ 	.byte	0x03, 0x19
        /*001a*/ 	.short	0x0020


	//----- nvinfo : EIATTR_KPARAM_INFO
	.align		4
        /*001c*/ 	.byte	0x04, 0x17
        /*001e*/ 	.short	(.L_13 - .L_12)
.L_12:
        /*0020*/ 	.word	0x00000000
        /*0024*/ 	.short	0x0003
        /*0026*/ 	.short	0x0018
        /*0028*/ 	.byte	0x00, 0xf4, 0x21, 0x00


	//----- nvinfo : EIATTR_KPARAM_INFO
	.align		4
.L_13:
        /*002c*/ 	.byte	0x04, 0x17
        /*002e*/ 	.short	(.L_15 - .L_14)
.L_14:
        /*0030*/ 	.word	0x00000000
        /*0034*/ 	.short	0x0002
        /*0036*/ 	.short	0x0010
        /*0038*/ 	.byte	0x00, 0xf4, 0x21, 0x00


	//----- nvinfo : EIATTR_KPARAM_INFO
	.align		4
.L_15:
        /*003c*/ 	.byte	0x04, 0x17
        /*003e*/ 	.short	(.L_17 - .L_16)
.L_16:
        /*0040*/ 	.word	0x00000000
        /*0044*/ 	.short	0x0001
        /*0046*/ 	.short	0x0008
        /*0048*/ 	.byte	0x00, 0xf4, 0x21, 0x00


	//----- nvinfo : EIATTR_KPARAM_INFO
	.align		4
.L_17:
        /*004c*/ 	.byte	0x04, 0x17
        /*004e*/ 	.short	(.L_19 - .L_18)
.L_18:
        /*0050*/ 	.word	0x00000000
        /*0054*/ 	.short	0x0000
        /*0056*/ 	.short	0x0000
        /*0058*/ 	.byte	0x00, 0xf4, 0x21, 0x00


	//----- nvinfo : EIATTR_MAXREG_COUNT
	.align		4
.L_19:
        /*005c*/ 	.byte	0x03, 0x1b
        /*005e*/ 	.short	0x00ff


	//----- nvinfo : EIATTR_EXIT_INSTR_OFFSETS
	.align		4
        /*0060*/ 	.byte	0x04, 0x1c
        /*0062*/ 	.short	(.L_21 - .L_20)


	//   ....[0]....
.L_20:
        /*0064*/ 	.word	0x000015c0


	//   ....[1]....
        /*0068*/ 	.word	0x00001610


	//----- nvinfo : EIATTR_REQNTID
	.align		4
.L_21:
        /*006c*/ 	.byte	0x04, 0x10
        /*006e*/ 	.short	(.L_23 - .L_22)
.L_22:
        /*0070*/ 	.word	0x00000100
        /*0074*/ 	.word	0x00000001
        /*0078*/ 	.word	0x00000001
.L_23:


//--------------------- .nv.callgraph             --------------------------
	.section	.nv.callgraph,"",@"SHT_CUDA_CALLGRAPH"
	.align	4
	.sectionentsize	8
	.align		4
        /*0000*/ 	.word	0x00000000
	.align		4
        /*0004*/ 	.word	0xffffffff
	.align		4
        /*0008*/ 	.word	0x00000000
	.align		4
        /*000c*/ 	.word	0xfffffffe
	.align		4
        /*0010*/ 	.word	0x00000000
	.align		4
        /*0014*/ 	.word	0xfffffffd
	.align		4
        /*0018*/ 	.word	0x00000000
	.align		4
        /*001c*/ 	.word	0xfffffffc


//--------------------- .nv.rel.action            --------------------------
	.section	.nv.rel.action,"",@"SHT_CUDA_RELOCINFO"
	.align	8
	.sectionentsize	8
        /*0000*/ 	.byte	0x73, 0x00, 0x00, 0x00, 0x00, 0x00, 0x00, 0x00, 0x00, 0x00, 0x00, 0x11, 0x25, 0x00, 0x05, 0x36


//--------------------- .nv.constant0.triton_mm   --------------------------
	.section	.nv.constant0.triton_mm,"a",@progbits
	.sectionflags	@""
	.align	4
.nv.constant0.triton_mm:
	.zero		384


//--------------------- .text.triton_mm           --------------------------
	.section	.text.triton_mm,"ax",@progbits
	.sectionflags	@"SHF_BARRIERS=1"
	.sectioninfo	@"SHI_REGISTERS=112"
	.align	128
        .global         triton_mm
        .type           triton_mm,@function
        .size           triton_mm,(.L_x_2 - triton_mm)
        .other          triton_mm,@"STO_CUDA_ENTRY STV_DEFAULT"
triton_mm:
.text.triton_mm:
[----:B------:R-:W-:Y:S02]  /*0000*/  IMAD.MOV.U32 R1, RZ, RZ, c[0x0][0x28] ;  /* 0x00000a00ff017624 */ /* 0x000fe400078e00ff */
[----:B------:R-:W1:Y:S01]  /*0010*/  S2R R9, SR_CTAID.X ;  /* 0x0000000000097919 */ /* 0x000e620000002500 */
[----:B------:R-:W-:Y:S01]  /*0020*/  IMAD.MOV.U32 R5, RZ, RZ, -0x8 ;  /* 0xfffffff8ff057424 */ /* 0x000fe200078e00ff */
[----:B------:R-:W-:Y:S01]  /*0030*/  ULDC.64 UR4, c[0x0][0x118] ;  /* 0x0000460000047ab9 */ /* 0x000fe20000000a00 */
[----:B------:R-:W-:Y:S01]  /*0040*/  IMAD.MOV.U32 R100, RZ, RZ, -0x1 ;  /* 0xffffffffff647424 */ /* 0x000fe200078e00ff */
[----:B------:R-:W-:Y:S01]  /*0050*/  CS2R R52, SRZ ;  /* 0x0000000000347805 */ /* 0x000fe2000001ff00 */
[----:B------:R-:W-:Y:S01]  /*0060*/  IMAD.MOV.U32 R107, RZ, RZ, 0x20 ;  /* 0x00000020ff6b7424 */ /* 0x000fe200078e00ff */
[----:B------:R-:W-:Y:S01]  /*0070*/  CS2R R54, SRZ ;  /* 0x0000000000367805 */ /* 0x000fe2000001ff00 */
[----:B------:R-:W-:Y:S01]  /*0080*/  IMAD.MOV.U32 R109, RZ, RZ, RZ ;  /* 0x000000ffff6d7224 */ /* 0x000fe200078e00ff */
[----:B------:R-:W-:Y:S01]  /*0090*/  CS2R R56, SRZ ;  /* 0x0000000000387805 */ /* 0x000fe2000001ff00 */
        /* <DEDUP_REMOVED lines=15> */
[C---:B-1----:R-:W-:Y:S01]  /*0190*/  IMAD.HI R0, R9.reuse, 0x2aaaaaab, RZ ;  /* 0x2aaaaaab09007827 */ /* 0x042fe200078e02ff */
[----:B------:R-:W-:Y:S01]  /*01a0*/  IABS R8, R9 ;  /* 0x0000000900087213 */ /* 0x000fe20000000000 */
[----:B------:R-:W-:Y:S01]  /*01b0*/  CS2R R20, SRZ ;  /* 0x0000000000147805 */ /* 0x000fe2000001ff00 */
[----:B------:R-:W-:Y:S01]  /*01c0*/  ISETP.GE.AND P2, PT, R9, RZ, PT ;  /* 0x000000ff0900720c */ /* 0x000fe20003f46270 */
[----:B------:R-:W-:Y:S01]  /*01d0*/  CS2R R22, SRZ ;  /* 0x0000000000167805 */ /* 0x000fe2000001ff00 */
[----:B------:R-:W-:Y:S01]  /*01e0*/  SHF.R.U32.HI R3, RZ, 0x1f, R0 ;  /* 0x0000001fff037819 */ /* 0x000fe20000011600 */
[----:B------:R-:W-:Y:S01]  /*01f0*/  CS2R R32, SRZ ;  /* 0x0000000000207805 */ /* 0x000fe2000001ff00 */
[----:B------:R-:W-:Y:S01]  /*0200*/  CS2R R34, SRZ ;  /* 0x0000000000227805 */ /* 0x000fe2000001ff00 */
[----:B------:R-:W-:Y:S01]  /*0210*/  CS2R R16, SRZ ;  /* 0x0000000000107805 */ /* 0x000fe2000001ff00 */
[----:B------:R-:W-:Y:S01]  /*0220*/  LEA.HI.SX32 R4, R0, R3, 0x1b ;  /* 0x0000000300047211 */ /* 0x000fe200078fdaff */
[----:B------:R-:W-:Y:S01]  /*0230*/  CS2R R18, SRZ ;  /* 0x0000000000127805 */ /* 0x000fe2000001ff00 */
[----:B------:R-:W-:Y:S01]  /*0240*/  CS2R R24, SRZ ;  /* 0x0000000000187805 */ /* 0x000fe2000001ff00 */
[----:B------:R-:W-:-:S02]  /*0250*/  CS2R R26, SRZ ;  /* 0x00000000001a7805 */ /* 0x000fc4000001ff00 */
[----:B------:R-:W-:-:S05]  /*0260*/  IMAD R0, R4, R5, 0x21 ;  /* 0x0000002104007424 */ /* 0x000fca00078e0205 */
[----:B------:R-:W-:-:S04]  /*0270*/  IMNMX R5, R0, 0x8, PT ;  /* 0x0000000800057817 */ /* 0x000fc80003800200 */
[-C--:B------:R-:W-:Y:S02]  /*0280*/  IABS R11, R5.reuse ;  /* 0x00000005000b7213 */ /* 0x080fe40000000000 */
[----:B------:R-:W-:Y:S02]  /*0290*/  IABS R10, R5 ;  /* 0x00000005000a7213 */ /* 0x000fe40000000000 */
[----:B------:R-:W1:Y:S08]  /*02a0*/  I2F.RP R0, R11 ;  /* 0x0000000b00007306 */ /* 0x000e700000209400 */
[----:B-1----:R-:W1:Y:S02]  /*02b0*/  MUFU.RCP R0, R0 ;  /* 0x0000000000007308 */ /* 0x002e640000001000 */
[----:B-1----:R-:W-:-:S06]  /*02c0*/  IADD3 R2, R0, 0xffffffe, RZ ;  /* 0x0ffffffe00027810 */ /* 0x002fcc0007ffe0ff */
[----:B------:R1:W2:Y:S02]  /*02d0*/  F2I.FTZ.U32.TRUNC.NTZ R3, R2 ;  /* 0x0000000200037305 */ /* 0x0002a4000021f000 */
[----:B-1----:R-:W-:Y:S02]  /*02e0*/  IMAD.MOV.U32 R2, RZ, RZ, RZ ;  /* 0x000000ffff027224 */ /* 0x002fe400078e00ff */
[----:B--2---:R-:W-:-:S04]  /*02f0*/  IMAD.MOV R6, RZ, RZ, -R3 ;  /* 0x000000ffff067224 */ /* 0x004fc800078e0a03 */
[----:B------:R-:W-:Y:S02]  /*0300*/  IMAD R7, R6, R11, RZ ;  /* 0x0000000b06077224 */ /* 0x000fe400078e02ff */
[----:B------:R-:W-:Y:S02]  /*0310*/  IMAD R6, R4, -0xc0, R9 ;  /* 0xffffff4004067824 */ /* 0x000fe400078e0209 */
[----:B------:R-:W-:-:S03]  /*0320*/  IMAD.HI.U32 R3, R3, R7, R2 ;  /* 0x0000000703037227 */ /* 0x000fc600078e0002 */
[----:B------:R-:W-:Y:S01]  /*0330*/  IABS R0, R6 ;  /* 0x0000000600007213 */ /* 0x000fe20000000000 */
[----:B------:R-:W-:Y:S01]  /*0340*/  IMAD.MOV.U32 R7, RZ, RZ, R8 ;  /* 0x000000ffff077224 */ /* 0x000fe200078e0008 */
[----:B------:R-:W-:Y:S01]  /*0350*/  LOP3.LUT R6, R6, R5, RZ, 0x3c, !PT ;  /* 0x0000000506067212 */ /* 0x000fe200078e3cff */
[----:B------:R-:W-:Y:S02]  /*0360*/  IMAD.MOV R8, RZ, RZ, -R10 ;  /* 0x000000ffff087224 */ /* 0x000fe400078e0a0a */
[----:B------:R-:W-:Y:S01]  /*0370*/  IMAD.MOV.U32 R10, RZ, RZ, R0 ;  /* 0x000000ffff0a7224 */ /* 0x000fe200078e0000 */
[----:B------:R-:W-:Y:S01]  /*0380*/  ISETP.GE.AND P4, PT, R6, RZ, PT ;  /* 0x000000ff0600720c */ /* 0x000fe20003f86270 */
[----:B------:R-:W-:-:S04]  /*0390*/  IMAD.HI.U32 R0, R3, R7, RZ ;  /* 0x0000000703007227 */ /* 0x000fc800078e00ff */
[----:B------:R-:W-:-:S04]  /*03a0*/  IMAD.HI.U32 R3, R3, R10, RZ ;  /* 0x0000000a03037227 */ /* 0x000fc800078e00ff */
[-C--:B------:R-:W-:Y:S02]  /*03b0*/  IMAD R2, R0, R8.reuse, R7 ;  /* 0x0000000800027224 */ /* 0x080fe400078e0207 */
[----:B------:R-:W-:Y:S01]  /*03c0*/  IMAD R7, R3, R8, R10 ;  /* 0x0000000803077224 */ /* 0x000fe200078e020a */
[----:B------:R-:W1:Y:S02]  /*03d0*/  S2R R0, SR_TID.X ;  /* 0x0000000000007919 */ /* 0x000e640000002100 */
[C---:B------:R-:W-:Y:S02]  /*03e0*/  ISETP.GT.U32.AND P0, PT, R11.reuse, R2, PT ;  /* 0x000000020b00720c */ /* 0x040fe40003f04070 */
[----:B------:R-:W-:-:S11]  /*03f0*/  ISETP.GT.U32.AND P3, PT, R11, R7, PT ;  /* 0x000000070b00720c */ /* 0x000fd60003f64070 */
[--C-:B------:R-:W-:Y:S02]  /*0400*/  @!P0 IMAD.IADD R2, R2, 0x1, -R11.reuse ;  /* 0x0000000102028824 */ /* 0x100fe400078e0a0b */
[----:B------:R-:W-:Y:S01]  /*0410*/  @!P3 IMAD.IADD R7, R7, 0x1, -R11 ;  /* 0x000000010707b824 */ /* 0x000fe200078e0a0b */
[----:B------:R-:W-:Y:S02]  /*0420*/  @!P3 IADD3 R3, R3, 0x1, RZ ;  /* 0x000000010303b810 */ /* 0x000fe40007ffe0ff */
[----:B------:R-:W-:Y:S02]  /*0430*/  ISETP.GT.U32.AND P1, PT, R11, R2, PT ;  /* 0x000000020b00720c */ /* 0x000fe40003f24070 */
[----:B------:R-:W-:Y:S02]  /*0440*/  ISETP.GE.U32.AND P0, PT, R7, R11, PT ;  /* 0x0000000b0700720c */ /* 0x000fe40003f06070 */
[----:B-1----:R-:W-:Y:S01]  /*0450*/  SHF.R.U32.HI R89, RZ, 0x1, R0 ;  /* 0x00000001ff597819 */ /* 0x002fe20000011600 */
[C---:B------:R-:W-:Y:S01]  /*0460*/  IMAD.SHL.U32 R8, R0.reuse, 0x10, RZ ;  /* 0x0000001000087824 */ /* 0x040fe200078e00ff */
[C---:B------:R-:W-:Y:S01]  /*0470*/  LOP3.LUT R88, R0.reuse, 0x80, RZ, 0xc0, !PT ;  /* 0x0000008000587812 */ /* 0x040fe200078ec0ff */
[----:B------:R-:W-:Y:S01]  /*0480*/  IMAD.SHL.U32 R90, R0, 0x4, RZ ;  /* 0x00000004005a7824 */ /* 0x000fe200078e00ff */
[----:B------:R-:W-:-:S02]  /*0490*/  SGXT.U32 R89, R89, 0x7 ;  /* 0x000000075959781a */ /* 0x000fc40000000000 */
[----:B------:R-:W-:Y:S02]  /*04a0*/  LOP3.LUT R12, R8, 0x10, RZ, 0xc0, !PT ;  /* 0x00000010080c7812 */ /* 0x000fe400078ec0ff */
[----:B------:R-:W-:Y:S01]  /*04b0*/  SHF.R.U32.HI R91, RZ, 0x2, R0 ;  /* 0x00000002ff5b7819 */ /* 0x000fe20000011600 */
[----:B------:R-:W-:Y:S01]  /*04c0*/  @!P1 IMAD.IADD R2, R2, 0x1, -R11 ;  /* 0x0000000102029824 */ /* 0x000fe200078e0a0b */
[----:B------:R-:W-:Y:S02]  /*04d0*/  LOP3.LUT R96, R0, 0x10, RZ, 0xc0, !PT ;  /* 0x0000001000607812 */ /* 0x000fe400078ec0ff */
[----:B------:R-:W-:Y:S01]  /*04e0*/  @P0 IADD3 R3, R3, 0x1, RZ ;  /* 0x0000000103030810 */ /* 0x000fe20007ffe0ff */
[----:B------:R-:W-:Y:S01]  /*04f0*/  @!P2 IMAD.MOV R2, RZ, RZ, -R2 ;  /* 0x000000ffff02a224 */ /* 0x000fe200078e0a02 */
[----:B------:R-:W-:Y:S02]  /*0500*/  ISETP.NE.AND P0, PT, R5, RZ, PT ;  /* 0x000000ff0500720c */ /* 0x000fe40003f05270 */
[----:B------:R-:W-:Y:S01]  /*0510*/  LOP3.LUT R5, RZ, R5, RZ, 0x33, !PT ;  /* 0x00000005ff057212 */ /* 0x000fe200078e33ff */
[----:B------:R-:W-:Y:S01]  /*0520*/  IMAD.MOV.U32 R6, RZ, RZ, R3 ;  /* 0x000000ffff067224 */ /* 0x000fe200078e0003 */
[----:B------:R-:W-:-:S02]  /*0530*/  LOP3.LUT R91, R91, 0x18, RZ, 0xc0, !PT ;  /* 0x000000185b5b7812 */ /* 0x000fc400078ec0ff */
[----:B------:R-:W-:Y:S01]  /*0540*/  SEL R3, R5, R2, !P0 ;  /* 0x0000000205037207 */ /* 0x000fe20004000000 */
[----:B------:R-:W-:-:S04]  /*0550*/  @!P4 IMAD.MOV R6, RZ, RZ, -R6 ;  /* 0x000000ffff06c224 */ /* 0x000fc800078e0a06 */
[----:B------:R-:W-:Y:S01]  /*0560*/  IMAD R2, R4, 0x8, R3 ;  /* 0x0000000804027824 */ /* 0x000fe200078e0203 */
[----:B------:R-:W-:-:S03]  /*0570*/  SEL R5, R5, R6, !P0 ;  /* 0x0000000605057207 */ /* 0x000fc60004000000 */
[----:B------:R-:W-:Y:S02]  /*0580*/  IMAD.SHL.U32 R2, R2, 0x80, RZ ;  /* 0x0000008002027824 */ /* 0x000fe400078e00ff */
[----:B------:R-:W-:Y:S01]  /*0590*/  IMAD.SHL.U32 R3, R5, 0x80, RZ ;  /* 0x0000008005037824 */ /* 0x000fe200078e00ff */
[----:B------:R-:W-:Y:S02]  /*05a0*/  LOP3.LUT R5, R0, 0x8, RZ, 0xc0, !PT ;  /* 0x0000000800057812 */ /* 0x000fe400078ec0ff */
[-C--:B------:R-:W-:Y:S02]  /*05b0*/  LOP3.LUT R4, R2, R89.reuse, RZ, 0xfc, !PT ;  /* 0x0000005902047212 */ /* 0x080fe400078efcff */
[----:B------:R-:W-:Y:S01]  /*05c0*/  LOP3.LUT R6, R3, R89, RZ, 0xfc, !PT ;  /* 0x0000005903067212 */ /* 0x000fe200078efcff */
[C---:B------:R-:W-:Y:S01]  /*05d0*/  IMAD.SHL.U32 R11, R5.reuse, 0x2, RZ ;  /* 0x00000002050b7824 */ /* 0x040fe200078e00ff */
[----:B------:R-:W-:Y:S01]  /*05e0*/  LOP3.LUT R5, R5, 0x7, R0, 0xf8, !PT ;  /* 0x0000000705057812 */ /* 0x000fe200078ef800 */
[----:B------:R-:W-:-:S03]  /*05f0*/  IMAD.HI R7, R4, 0x7f807f81, RZ ;  /* 0x7f807f8104077827 */ /* 0x000fc600078e02ff */
[----:B------:R-:W-:Y:S01]  /*0600*/  LOP3.LUT R14, R12, R11, RZ, 0x3c, !PT ;  /* 0x0000000b0c0e7212 */ /* 0x000fe200078e3cff */
[----:B------:R-:W-:Y:S01]  /*0610*/  IMAD.HI R9, R6, 0x2aaaaaab, RZ ;  /* 0x2aaaaaab06097827 */ /* 0x000fe200078e02ff */
[----:B------:R-:W-:Y:S02]  /*0620*/  SHF.R.U32.HI R8, RZ, 0x1f, R7 ;  /* 0x0000001fff087819 */ /* 0x000fe40000011607 */
[----:B------:R-:W-:Y:S01]  /*0630*/  LOP3.LUT R11, R11, 0x10, R90, 0x78, !PT ;  /* 0x000000100b0b7812 */ /* 0x000fe200078e785a */
[----:B------:R-:W-:Y:S01]  /*0640*/  IMAD R89, R89, 0x20, R14 ;  /* 0x0000002059597824 */ /* 0x000fe200078e020e */
[----:B------:R-:W-:Y:S01]  /*0650*/  SHF.R.U32.HI R10, RZ, 0x1f, R9 ;  /* 0x0000001fff0a7819 */ /* 0x000fe20000011609 */
[----:B------:R-:W-:Y:S01]  /*0660*/  CS2R R14, SRZ ;  /* 0x00000000000e7805 */ /* 0x000fe2000001ff00 */
[----:B------:R-:W-:Y:S02]  /*0670*/  LEA.HI.SX32 R7, R7, R8, 0x15 ;  /* 0x0000000807077211 */ /* 0x000fe400078faaff */
[----:B------:R-:W-:-:S03]  /*0680*/  LEA.HI R9, R9, R10, RZ, 0x17 ;  /* 0x0000000a09097211 */ /* 0x000fc600078fb8ff */
[----:B------:R-:W-:Y:S01]  /*0690*/  IMAD R7, R7, -0x1010, R4 ;  /* 0xffffeff007077824 */ /* 0x000fe200078e0204 */
[----:B------:R-:W-:Y:S01]  /*06a0*/  LOP3.LUT R4, R0, 0x10, R90, 0x48, !PT ;  /* 0x0000001000047812 */ /* 0x000fe200078e485a */
[----:B------:R-:W-:Y:S01]  /*06b0*/  IMAD R9, R9, -0xc00, R6 ;  /* 0xfffff40009097824 */ /* 0x000fe200078e0206 */
[----:B------:R-:W-:Y:S01]  /*06c0*/  SHF.R.U32.HI R6, RZ, 0x3, R88 ;  /* 0x00000003ff067819 */ /* 0x000fe20000011658 */
[--C-:B------:R-:W-:Y:S02]  /*06d0*/  IMAD R7, R7, 0xc00, R12.reuse ;  /* 0x00000c0007077824 */ /* 0x100fe400078e020c */
[----:B------:R-:W-:Y:S01]  /*06e0*/  IMAD R9, R9, 0xc00, R12 ;  /* 0x00000c0009097824 */ /* 0x000fe200078e020c */
[----:B------:R-:W-:Y:S02]  /*06f0*/  LOP3.LUT R13, R5, R6, RZ, 0xfc, !PT ;  /* 0x00000006050d7212 */ /* 0x000fe400078efcff */
[----:B------:R-:W-:Y:S02]  /*0700*/  IADD3 R86, P0, R7, c[0x0][0x160], RZ ;  /* 0x0000580007567a10 */ /* 0x000fe40007f1e0ff */
[----:B------:R-:W-:Y:S01]  /*0710*/  IADD3 R84, P1, R9, c[0x0][0x168], RZ ;  /* 0x00005a0009547a10 */ /* 0x000fe20007f3e0ff */
[----:B------:R-:W-:Y:S01]  /*0720*/  IMAD R98, R13, 0x20, R4 ;  /* 0x000000200d627824 */ /* 0x000fe200078e0204 */
[----:B------:R-:W-:Y:S01]  /*0730*/  LEA.HI.X.SX32 R87, R7, c[0x0][0x164], 0x1, P0 ;  /* 0x0000590007577a11 */ /* 0x000fe200000f0eff */
[----:B------:R-:W-:Y:S01]  /*0740*/  CS2R R12, SRZ ;  /* 0x00000000000c7805 */ /* 0x000fe2000001ff00 */
[----:B------:R-:W-:-:S02]  /*0750*/  LEA.HI.X.SX32 R85, R9, c[0x0][0x16c], 0x1, P1 ;  /* 0x00005b0009557a11 */ /* 0x000fc400008f0eff */
[--C-:B------:R-:W-:Y:S01]  /*0760*/  LOP3.LUT R5, R6, 0xf, R0.reuse, 0xf8, !PT ;  /* 0x0000000f06057812 */ /* 0x100fe200078ef800 */
[----:B------:R1:W-:Y:S01]  /*0770*/  LDGSTS.E.BYPASS.128 [R89], [R86.64] ;  /* 0x0000000056597fae */ /* 0x0003e2000b901c44 */
[----:B------:R-:W-:Y:S01]  /*0780*/  LOP3.LUT R6, R91, 0x7, R0, 0xf8, !PT ;  /* 0x000000075b067812 */ /* 0x000fe200078ef800 */
[----:B------:R-:W-:Y:S02]  /*0790*/  CS2R R8, SRZ ;  /* 0x0000000000087805 */ /* 0x000fe4000001ff00 */
[----:B------:R-:W0:Y:S01]  /*07a0*/  LDGDEPBAR ;  /* 0x00000000000079af */ /* 0x000e220000000000 */
[----:B------:R-:W-:Y:S02]  /*07b0*/  IMAD R97, R5, 0x20, R4 ;  /* 0x0000002005617824 */ /* 0x000fe400078e0204 */
[----:B------:R-:W-:Y:S01]  /*07c0*/  IMAD R99, R6, 0x20, R11 ;  /* 0x0000002006637824 */ /* 0x000fe200078e020b */
[----:B------:R1:W-:Y:S01]  /*07d0*/  LDGSTS.E.BYPASS.128 [R89+0x1000], [R84.64] ;  /* 0x0100000054597fae */ /* 0x0003e2000b901c44 */
[----:B------:R-:W-:Y:S01]  /*07e0*/  CS2R R4, SRZ ;  /* 0x0000000000047805 */ /* 0x000fe2000001ff00 */
[----:B------:R-:W-:Y:S01]  /*07f0*/  CS2R R6, SRZ ;  /* 0x0000000000067805 */ /* 0x000fe2000001ff00 */
[----:B------:R-:W-:Y:S01]  /*0800*/  CS2R R10, SRZ ;  /* 0x00000000000a7805 */ /* 0x000fe2000001ff00 */
[----:B------:R-:W0:Y:S04]  /*0810*/  LDGDEPBAR ;  /* 0x00000000000079af */ /* 0x000e280000000000 */
.L_x_0:
[----:B------:R-:W-:-:S04]  /*0820*/  DEPBAR.LE SB0, 0x0 ;  /* 0x000080000000791a */ /* 0x000fc80000000000 */
[----:B------:R-:W-:Y:S01]  /*0830*/  BAR.SYNC.DEFER_BLOCKING 0x0 ;  /* 0x0000000000007b1d */ /* 0x000fe20000010000 */
[C---:B------:R-:W-:Y:S02]  /*0840*/  ISETP.GT.U32.AND P0, PT, R100.reuse, 0x7ffffffe, PT ;  /* 0x7ffffffe6400780c */ /* 0x040fe40003f04070 */
[----:B------:R-:W-:-:S04]  /*0850*/  IADD3 R100, R100, 0x1, RZ ;  /* 0x0000000164647810 */ /* 0x000fc80007ffe0ff */
[----:B------:R-:W-:Y:S02]  /*0860*/  SEL R100, R100, RZ, P0 ;  /* 0x000000ff64647207 */ /* 0x000fe40000000000 */
[----:B------:R-:W-:-:S03]  /*0870*/  ISETP.NE.U32.AND P0, PT, R107, 0xc00, PT ;  /* 0x00000c006b00780c */ /* 0x000fc60003f05070 */
[C---:B------:R-:W-:Y:S01]  /*0880*/  IMAD R68, R100.reuse, 0x1000, R97 ;  /* 0x0000100064447824 */ /* 0x040fe200078e0261 */
[----:B------:R-:W-:Y:S01]  /*0890*/  ISETP.NE.AND.EX P0, PT, R109, RZ, PT, P0 ;  /* 0x000000ff6d00720c */ /* 0x000fe20003f05300 */
[C---:B------:R-:W-:Y:S02]  /*08a0*/  IMAD R101, R100.reuse, 0x1000, R99 ;  /* 0x0000100064657824 */ /* 0x040fe400078e0263 */
[----:B------:R-:W-:-:S03]  /*08b0*/  IMAD R106, R100, 0x1000, R98 ;  /* 0x00001000646a7824 */ /* 0x000fc600078e0262 */
[----:B------:R-:W-:Y:S04]  /*08c0*/  LDSM.16.M88.2 R92, [R101+0x1000] ;  /* 0x00100000655c783b */ /* 0x000fe80000000100 */
[----:B------:R-:W2:Y:S04]  /*08d0*/  LDSM.16.M88.4 R68, [R68] ;  /* 0x000000004444783b */ /* 0x000ea80000000200 */
[----:B------:R-:W3:Y:S04]  /*08e0*/  LDSM.16.M88.2 R102, [R101+0x1400] ;  /* 0x001400006566783b */ /* 0x000ee80000000100 */
[----:B------:R-:W4:Y:S04]  /*08f0*/  LDSM.16.M88.2 R104, [R101+0x1800] ;  /* 0x001800006568783b */ /* 0x000f280000000100 */
[----:B------:R-:W1:Y:S04]  /*0900*/  LDSM.16.M88.2 R94, [R101+0x1c00] ;  /* 0x001c0000655e783b */ /* 0x000e680000000100 */
[----:B------:R-:W1:Y:S04]  /*0910*/  LDSM.16.M88.4 R72, [R106+0x400] ;  /* 0x000400006a48783b */ /* 0x000e680000000200 */
[----:B------:R-:W1:Y:S04]  /*0920*/  LDSM.16.M88.4 R76, [R106+0x800] ;  /* 0x000800006a4c783b */ /* 0x000e680000000200 */
[----:B------:R-:W1:Y:S01]  /*0930*/  LDSM.16.M88.4 R80, [R106+0xc00] ;  /* 0x000c00006a50783b */ /* 0x000e620000000200 */
[C---:B--2---:R-:W-:Y:S08]  /*0940*/  IMMA.16832.S8.S8.SAT R52, R68.reuse.ROW, R92.COL, R52 ;  /* 0x0000005c44347237 */ /* 0x044ff00000445c34 */
[C---:B---3--:R-:W-:Y:S08]  /*0950*/  IMMA.16832.S8.S8.SAT R56, R68.reuse.ROW, R102.COL, R56 ;  /* 0x0000006644387237 */ /* 0x048ff00000445c38 */
[C---:B----4-:R-:W-:Y:S08]  /*0960*/  IMMA.16832.S8.S8.SAT R60, R68.reuse.ROW, R104.COL, R60 ;  /* 0x00000068443c7237 */ /* 0x050ff00000445c3c */
[----:B-1----:R-:W-:Y:S07]  /*0970*/  IMMA.16832.S8.S8.SAT R64, R68.ROW, R94.COL, R64 ;  /* 0x0000005e44407237 */ /* 0x002fee0000445c40 */
[C---:B------:R-:W-:Y:S01]  /*0980*/  IADD3 R68, P1, R107.reuse, R86, RZ ;  /* 0x000000566b447210 */ /* 0x040fe20007f3e0ff */
[----:B------:R-:W-:Y:S01]  /*0990*/  IMMA.16832.S8.S8.SAT R36, R72.ROW, R92.COL, R36 ;  /* 0x0000005c48247237 */ /* 0x000fe20000445c24 */
[----:B------:R-:W-:-:S03]  /*09a0*/  IADD3 R70, P2, R107, R84, RZ ;  /* 0x000000546b467210 */ /* 0x000fc60007f5e0ff */
[C---:B------:R-:W-:Y:S01]  /*09b0*/  IMAD.X R69, R109.reuse, 0x1, R87, P1 ;  /* 0x000000016d457824 */ /* 0x040fe200008e0657 */
[----:B------:R-:W-:Y:S01]  /*09c0*/  BAR.SYNC.DEFER_BLOCKING 0x0 ;  /* 0x0000000000007b1d */ /* 0x000fe20000010000 */
[----:B------:R-:W-:Y:S02]  /*09d0*/  IMAD.X R71, R109, 0x1, R85, P2 ;  /* 0x000000016d477824 */ /* 0x000fe400010e0655 */
[C---:B------:R-:W-:Y:S08]  /*09e0*/  IMMA.16832.S8.S8.SAT R40, R72.reuse.ROW, R102.COL, R40 ;  /* 0x0000006648287237 */ /* 0x040ff00000445c28 */
[C---:B------:R-:W-:Y:S08]  /*09f0*/  IMMA.16832.S8.S8.SAT R44, R72.reuse.ROW, R104.COL, R44 ;  /* 0x00000068482c7237 */ /* 0x040ff00000445c2c */
[----:B------:R-:W-:Y:S01]  /*0a00*/  IMMA.16832.S8.S8.SAT R48, R72.ROW, R94.COL, R48 ;  /* 0x0000005e48307237 */ /* 0x000fe20000445c30 */
[----:B------:R-:W-:Y:S01]  /*0a10*/  @!PT LDS RZ, [RZ] ;  /* 0x00000000fffff984 */ /* 0x000fe20000000800 */
[----:B------:R-:W-:Y:S01]  /*0a20*/  @!PT LDS RZ, [RZ] ;  /* 0x00000000fffff984 */ /* 0x000fe20000000800 */
[----:B------:R-:W-:Y:S01]  /*0a30*/  @!PT LDS RZ, [RZ] ;  /* 0x00000000fffff984 */ /* 0x000fe20000000800 */
[----:B------:R1:W-:Y:S07]  /*0a40*/  LDGSTS.E.BYPASS.128 [R89], [R68.64], P0 ;  /* 0x0000000044597fae */ /* 0x0003ee0008101c44 */
[----:B------:R-:W-:Y:S01]  /*0a50*/  IMMA.16832.S8.S8.SAT R28, R76.ROW, R92.COL, R28 ;  /* 0x0000005c4c1c7237 */ /* 0x000fe20000445c1c */
[----:B------:R-:W0:Y:S04]  /*0a60*/  LDGDEPBAR ;  /* 0x00000000000079af */ /* 0x000e280000000000 */
[----:B------:R1:W-:Y:S01]  /*0a70*/  LDGSTS.E.BYPASS.128 [R89+0x1000], [R70.64], P0 ;  /* 0x0100000046597fae */ /* 0x0003e20008101c44 */
[----:B------:R-:W-:-:S02]  /*0a80*/  IADD3 R107, P0, R107, 0x20, RZ ;  /* 0x000000206b6b7810 */ /* 0x000fc40007f1e0ff */
[----:B------:R-:W-:Y:S01]  /*0a90*/  IMMA.16832.S8.S8.SAT R4, R76.ROW, R102.COL, R4 ;  /* 0x000000664c047237 */ /* 0x000fe20000445c04 */
[----:B------:R-:W0:Y:S02]  /*0aa0*/  LDGDEPBAR ;  /* 0x00000000000079af */ /* 0x000e240000000000 */
[----:B------:R-:W-:Y:S01]  /*0ab0*/  IMAD.X R109, RZ, RZ, R109, P0 ;  /* 0x000000ffff6d7224 */ /* 0x000fe200000e066d */
[----:B------:R-:W-:-:S04]  /*0ac0*/  ISETP.NE.U32.AND P0, PT, R107, 0xc20, PT ;  /* 0x00000c206b00780c */ /* 0x000fc80003f05070 */
[----:B------:R-:W-:Y:S01]  /*0ad0*/  ISETP.NE.AND.EX P0, PT, R109, RZ, PT, P0 ;  /* 0x000000ff6d00720c */ /* 0x000fe20003f05300 */
[C---:B------:R-:W-:Y:S08]  /*0ae0*/  IMMA.16832.S8.S8.SAT R20, R76.reuse.ROW, R104.COL, R20 ;  /* 0x000000684c147237 */ /* 0x040ff00000445c14 */
[----:B------:R-:W-:Y:S08]  /*0af0*/  IMMA.16832.S8.S8.SAT R32, R76.ROW, R94.COL, R32 ;  /* 0x0000005e4c207237 */ /* 0x000ff00000445c20 */
[C---:B------:R-:W-:Y:S08]  /*0b00*/  IMMA.16832.S8.S8.SAT R8, R80.reuse.ROW, R92.COL, R8 ;  /* 0x0000005c50087237 */ /* 0x040ff00000445c08 */
[C---:B------:R-:W-:Y:S08]  /*0b10*/  IMMA.16832.S8.S8.SAT R12, R80.reuse.ROW, R102.COL, R12 ;  /* 0x00000066500c7237 */ /* 0x040ff00000445c0c */
[C---:B------:R-:W-:Y:S08]  /*0b20*/  IMMA.16832.S8.S8.SAT R16, R80.reuse.ROW, R104.COL, R16 ;  /* 0x0000006850107237 */ /* 0x040ff00000445c10 */
[----:B------:R-:W-:Y:S01]  /*0b30*/  IMMA.16832.S8.S8.SAT R24, R80.ROW, R94.COL, R24 ;  /* 0x0000005e50187237 */ /* 0x000fe20000445c18 */
[----:B-1----:R-:W-:Y:S07]  /*0b40*/  @P0 BRA `(.L_x_0) ;  /* 0xfffffcd000000947 */ /* 0x002fee000383ffff */
[C---:B------:R-:W-:Y:S01]  /*0b50*/  IMAD.SHL.U32 R69, R0.reuse, 0x20, RZ ;  /* 0x0000002000457824 */ /* 0x040fe200078e00ff */
[----:B------:R-:W-:Y:S01]  /*0b60*/  LOP3.LUT R83, R3, 0x7c, R90, 0xf8, !PT ;  /* 0x0000007c03537812 */ /* 0x000fe200078ef85a */
[----:B------:R-:W-:Y:S01]  /*0b70*/  IMAD.SHL.U32 R68, R0, 0x2, RZ ;  /* 0x0000000200447824 */ /* 0x000fe200078e00ff */
[----:B------:R-:W-:Y:S01]  /*0b80*/  SHF.R.U32.HI R0, RZ, 0x5, R0 ;  /* 0x00000005ff007819 */ /* 0x000fe20000011600 */
[----:B------:R-:W-:-:S04]  /*0b90*/  DEPBAR.LE SB0, 0x0 ;  /* 0x000080000000791a */ /* 0x000fc80000000000 */
[----:B------:R-:W-:Y:S02]  /*0ba0*/  LOP3.LUT R69, R69, 0x180, RZ, 0xc0, !PT ;  /* 0x0000018045457812 */ /* 0x000fe400078ec0ff */
[----:B------:R-:W-:Y:S02]  /*0bb0*/  SGXT.U32 R3, R0, 0x3 ;  /* 0x000000030003781a */ /* 0x000fe40000000000 */
[----:B------:R-:W-:Y:S02]  /*0bc0*/  LOP3.LUT R69, R69, 0x6, R68, 0xf8, !PT ;  /* 0x0000000645457812 */ /* 0x000fe400078ef844 */
[----:B------:R-:W-:Y:S02]  /*0bd0*/  SHF.R.U32.HI R68, RZ, 0x5, R90 ;  /* 0x00000005ff447819 */ /* 0x000fe4000001165a */
[----:B------:R-:W-:Y:S01]  /*0be0*/  LOP3.LUT R90, R90, 0x3fc, RZ, 0xc0, !PT ;  /* 0x000003fc5a5a7812 */ /* 0x000fe200078ec0ff */
[----:B------:R-:W-:Y:S01]  /*0bf0*/  IMAD R96, R96, 0x20, R69 ;  /* 0x0000002060607824 */ /* 0x000fe200078e0245 */
[----:B------:R-:W-:-:S02]  /*0c00*/  LOP3.LUT R0, R3, R2, RZ, 0xfc, !PT ;  /* 0x0000000203007212 */ /* 0x000fc400078efcff */
[----:B------:R-:W-:Y:S01]  /*0c10*/  LOP3.LUT R3, R90, 0x800, RZ, 0xfc, !PT ;  /* 0x000008005a037812 */ /* 0x000fe200078efcff */
[----:B------:R-:W-:Y:S01]  /*0c20*/  IMAD.IADD R91, R91, 0x1, R96 ;  /* 0x000000015b5b7824 */ /* 0x000fe200078e0260 */
[----:B------:R-:W-:Y:S02]  /*0c30*/  LOP3.LUT R81, R68, 0x1c, RZ, 0xc0, !PT ;  /* 0x0000001c44517812 */ /* 0x000fe400078ec0ff */
[----:B------:R-:W-:Y:S01]  /*0c40*/  LOP3.LUT R69, R90, 0xc00, RZ, 0xfc, !PT ;  /* 0x00000c005a457812 */ /* 0x000fe200078efcff */
[----:B------:R-:W-:Y:S01]  /*0c50*/  IMAD R91, R88, 0x10, R91 ;  /* 0x00000010585b7824 */ /* 0x000fe200078e025b */
[----:B------:R-:W-:Y:S01]  /*0c60*/  SHF.R.U32.HI R68, RZ, 0x5, R3 ;  /* 0x00000005ff447819 */ /* 0x000fe20000011603 */
[----:B------:R-:W-:Y:S01]  /*0c70*/  IMAD.IADD R81, R90, 0x1, R81 ;  /* 0x000000015a517824 */ /* 0x000fe200078e0251 */
[----:B------:R-:W-:Y:S02]  /*0c80*/  SHF.R.U32.HI R70, RZ, 0x5, R69 ;  /* 0x00000005ff467819 */ /* 0x000fe40000011645 */
[----:B------:R-:W-:-:S02]  /*0c90*/  LOP3.LUT R69, R68, 0x5c, RZ, 0xc0, !PT ;  /* 0x0000005c44457812 */ /* 0x000fc400078ec0ff */
[C---:B------:R-:W-:Y:S02]  /*0ca0*/  IADD3 R68, R91.reuse, 0x400, RZ ;  /* 0x000004005b447810 */ /* 0x040fe40007ffe0ff */
[----:B------:R-:W-:Y:S02]  /*0cb0*/  LOP3.LUT R2, R90, 0x400, RZ, 0xfc, !PT ;  /* 0x000004005a027812 */ /* 0x000fe400078efcff */
[----:B------:R-:W-:Y:S02]  /*0cc0*/  SHF.R.U32.HI R68, RZ, 0x5, R68 ;  /* 0x00000005ff447819 */ /* 0x000fe40000011644 */
[----:B------:R-:W-:Y:S02]  /*0cd0*/  SHF.R.U32.HI R2, RZ, 0x5, R2 ;  /* 0x00000005ff027819 */ /* 0x000fe40000011602 */
[----:B------:R-:W-:Y:S01]  /*0ce0*/  LOP3.LUT R82, R68, 0x7fffffc, RZ, 0xc0, !PT ;  /* 0x07fffffc44527812 */ /* 0x000fe200078ec0ff */
[----:B------:R-:W-:Y:S01]  /*0cf0*/  IMAD.IADD R84, R91, 0x1, R68 ;  /* 0x000000015b547824 */ /* 0x000fe200078e0244 */
[----:B------:R-:W-:-:S02]  /*0d00*/  LOP3.LUT R3, R2, 0x3c, RZ, 0xc0, !PT ;  /* 0x0000003c02037812 */ /* 0x000fc400078ec0ff */
[----:B------:R-:W-:Y:S01]  /*0d10*/  LOP3.LUT R71, R70, 0x7c, RZ, 0xc0, !PT ;  /* 0x0000007c46477812 */ /* 0x000fe200078ec0ff */
[C---:B------:R-:W-:Y:S01]  /*0d20*/  IMAD.IADD R82, R91.reuse, 0x1, R82 ;  /* 0x000000015b527824 */ /* 0x040fe200078e0252 */
[----:B------:R-:W-:Y:S01]  /*0d30*/  LEA.HI R91, R91, R91, RZ, 0x1b ;  /* 0x0000005b5b5b7211 */ /* 0x000fe200078fd8ff */
[----:B------:R-:W-:Y:S01]  /*0d40*/  BAR.SYNC.DEFER_BLOCKING 0x0 ;  /* 0x0000000000007b1d */ /* 0x000fe20000010000 */
[----:B------:R-:W-:Y:S01]  /*0d50*/  ISETP.GE.AND P0, PT, R83, 0xc00, PT ;  /* 0x00000c005300780c */ /* 0x000fe20003f06270 */
[----:B------:R-:W-:Y:S01]  /*0d60*/  IMAD.IADD R80, R90, 0x1, R3 ;  /* 0x000000015a507824 */ /* 0x000fe200078e0203 */
[----:B------:R-:W-:Y:S01]  /*0d70*/  LOP3.LUT R70, R0, 0x10, RZ, 0xfc, !PT ;  /* 0x0000001000467812 */ /* 0x000fe200078efcff */
[----:B------:R-:W-:Y:S01]  /*0d80*/  IMAD.IADD R3, R90, 0x1, R69 ;  /* 0x000000015a037824 */ /* 0x000fe200078e0245 */
[----:B------:R-:W-:Y:S01]  /*0d90*/  LOP3.LUT R72, R0, 0x8, RZ, 0xfc, !PT ;  /* 0x0000000800487812 */ /* 0x000fe200078efcff */
[----:B------:R-:W-:Y:S01]  /*0da0*/  IMAD.IADD R2, R90, 0x1, R71 ;  /* 0x000000015a027824 */ /* 0x000fe200078e0247 */
[----:B------:R-:W-:-:S02]  /*0db0*/  ISETP.LT.AND P1, PT, R70, 0x1010, !P0 ;  /* 0x000010104600780c */ /* 0x000fc40004721270 */
[C---:B------:R-:W-:Y:S02]  /*0dc0*/  LOP3.LUT R71, R0.reuse, 0x18, RZ, 0xfc, !PT ;  /* 0x0000001800477812 */ /* 0x040fe400078efcff */
[C---:B------:R-:W-:Y:S02]  /*0dd0*/  LOP3.LUT R70, R0.reuse, 0x20, RZ, 0xfc, !PT ;  /* 0x0000002000467812 */ /* 0x040fe400078efcff */
[----:B------:R-:W-:Y:S02]  /*0de0*/  LOP3.LUT R69, R0, 0x28, RZ, 0xfc, !PT ;  /* 0x0000002800457812 */ /* 0x000fe400078efcff */
[----:B------:R-:W-:Y:S02]  /*0df0*/  ISETP.LT.AND P2, PT, R72, 0x1010, !P0 ;  /* 0x000010104800780c */ /* 0x000fe40004741270 */
[----:B------:R-:W-:Y:S02]  /*0e00*/  ISETP.LT.AND P6, PT, R71, 0x1010, !P0 ;  /* 0x000010104700780c */ /* 0x000fe400047c1270 */
[----:B------:R-:W-:-:S02]  /*0e10*/  ISETP.LT.AND P5, PT, R70, 0x1010, !P0 ;  /* 0x000010104600780c */ /* 0x000fc400047a1270 */
[----:B------:R-:W-:Y:S02]  /*0e20*/  ISETP.LT.AND P4, PT, R69, 0x1010, !P0 ;  /* 0x000010104500780c */ /* 0x000fe40004781270 */
[C---:B------:R-:W-:Y:S01]  /*0e30*/  ISETP.LT.AND P3, PT, R0.reuse, 0x1010, !P0 ;  /* 0x000010100000780c */ /* 0x040fe20004761270 */
[----:B------:R-:W-:Y:S04]  /*0e40*/  STS.64 [R91.X4], R52 ;  /* 0x000000345b007388 */ /* 0x000fe80000004a00 */
[----:B------:R-:W-:Y:S04]  /*0e50*/  STS.64 [R84.X4+0x1000], R54 ;  /* 0x0010003654007388 */ /* 0x000fe80000004a00 */
[----:B------:R-:W-:Y:S04]  /*0e60*/  STS.64 [R91.X4+0x80], R56 ;  /* 0x000080385b007388 */ /* 0x000fe80000004a00 */
[----:B------:R-:W-:Y:S04]  /*0e70*/  STS.64 [R82.X4+0x1080], R58 ;  /* 0x0010803a52007388 */ /* 0x000fe80000004a00 */
[----:B------:R-:W-:Y:S04]  /*0e80*/  STS.64 [R91.X4+0x100], R60 ;  /* 0x0001003c5b007388 */ /* 0x000fe80000004a00 */
[----:B------:R-:W-:Y:S04]  /*0e90*/  STS.64 [R82.X4+0x1100], R62 ;  /* 0x0011003e52007388 */ /* 0x000fe80000004a00 */
[----:B------:R-:W-:Y:S04]  /*0ea0*/  STS.64 [R91.X4+0x180], R64 ;  /* 0x000180405b007388 */ /* 0x000fe80000004a00 */
[----:B------:R-:W-:Y:S04]  /*0eb0*/  STS.64 [R82.X4+0x1180], R66 ;  /* 0x0011804252007388 */ /* 0x000fe80000004a00 */
[----:B------:R-:W-:Y:S06]  /*0ec0*/  BAR.SYNC.DEFER_BLOCKING 0x0 ;  /* 0x0000000000007b1d */ /* 0x000fec0000010000 */
[----:B------:R-:W1:Y:S04]  /*0ed0*/  LDS.128 R68, [R81.X4] ;  /* 0x0000000051447984 */ /* 0x000e680000004c00 */
[----:B------:R-:W2:Y:S04]  /*0ee0*/  LDS.128 R72, [R80.X4+0x1000] ;  /* 0x0010000050487984 */ /* 0x000ea80000004c00 */
[----:B------:R-:W3:Y:S04]  /*0ef0*/  LDS.128 R76, [R3.X4+0x2000] ;  /* 0x00200000034c7984 */ /* 0x000ee80000004c00 */
[----:B------:R-:W4:Y:S04]  /*0f00*/  LDS.128 R52, [R2.X4+0x3000] ;  /* 0x0030000002347984 */ /* 0x000f280000004c00 */
[----:B------:R-:W-:Y:S06]  /*0f10*/  BAR.SYNC.DEFER_BLOCKING 0x0 ;  /* 0x0000000000007b1d */ /* 0x000fec0000010000 */
        /* <DEDUP_REMOVED lines=10> */
[----:B------:R-:W1:Y:S04]  /*0fc0*/  LDS.128 R56, [R80.X4+0x1000] ;  /* 0x0010000050387984 */ /* 0x000e680000004c00 */
[----:B------:R-:W1:Y:S04]  /*0fd0*/  LDS.128 R60, [R3.X4+0x2000] ;  /* 0x00200000033c7984 */ /* 0x000e680000004c00 */
[----:B------:R-:W1:Y:S04]  /*0fe0*/  LDS.128 R36, [R2.X4+0x3000] ;  /* 0x0030000002247984 */ /* 0x000e680000004c00 */
[----:B------:R-:W-:Y:S06]  /*0ff0*/  BAR.SYNC.DEFER_BLOCKING 0x0 ;  /* 0x0000000000007b1d */ /* 0x000fec0000010000 */
[----:B------:R-:W-:Y:S04]  /*1000*/  STS.64 [R91.X4], R28 ;  /* 0x0000001c5b007388 */ /* 0x000fe80000004a00 */
[----:B------:R-:W-:Y:S04]  /*1010*/  STS.64 [R84.X4+0x1000], R30 ;  /* 0x0010001e54007388 */ /* 0x000fe80000004a00 */
[----:B------:R-:W-:Y:S04]  /*1020*/  STS.64 [R91.X4+0x80], R4 ;  /* 0x000080045b007388 */ /* 0x000fe80000004a00 */
[----:B------:R-:W-:Y:S04]  /*1030*/  STS.64 [R82.X4+0x1080], R6 ;  /* 0x0010800652007388 */ /* 0x000fe80000004a00 */
[----:B------:R1:W-:Y:S04]  /*1040*/  STS.64 [R91.X4+0x100], R20 ;  /* 0x000100145b007388 */ /* 0x0003e80000004a00 */
[----:B------:R2:W-:Y:S04]  /*1050*/  STS.64 [R82.X4+0x1100], R22 ;  /* 0x0011001652007388 */ /* 0x0005e80000004a00 */
[----:B------:R2:W-:Y:S04]  /*1060*/  STS.64 [R91.X4+0x180], R32 ;  /* 0x000180205b007388 */ /* 0x0005e80000004a00 */
[----:B------:R3:W-:Y:S01]  /*1070*/  STS.64 [R82.X4+0x1180], R34 ;  /* 0x0011802252007388 */ /* 0x0007e20000004a00 */
[----:B-1----:R-:W-:-:S02]  /*1080*/  IMAD R20, R0, 0xc00, R83 ;  /* 0x00000c0000147824 */ /* 0x002fc400078e0253 */
[----:B------:R-:W-:Y:S01]  /*1090*/  IMAD.MOV.U32 R21, RZ, RZ, 0x4 ;  /* 0x00000004ff157424 */ /* 0x000fe200078e00ff */
[----:B------:R-:W-:Y:S02]  /*10a0*/  BAR.SYNC.DEFER_BLOCKING 0x0 ;  /* 0x0000000000007b1d */ /* 0x000fe40000010000 */
[C---:B------:R-:W-:Y:S01]  /*10b0*/  IADD3 R6, R20.reuse, 0x6000, RZ ;  /* 0x0000600014067810 */ /* 0x040fe20007ffe0ff */
[CC--:B------:R-:W-:Y:S01]  /*10c0*/  IMAD.WIDE R4, R20.reuse, R21.reuse, c[0x0][0x170] ;  /* 0x00005c0014047625 */ /* 0x0c0fe200078e0215 */
[C---:B--2---:R-:W-:Y:S02]  /*10d0*/  IADD3 R22, R20.reuse, 0x18000, RZ ;  /* 0x0001800014167810 */ /* 0x044fe40007ffe0ff */
[----:B------:R-:W-:Y:S01]  /*10e0*/  IADD3 R32, R20, 0x24000, RZ ;  /* 0x0002400014207810 */ /* 0x000fe20007ffe0ff */
[----:B------:R-:W-:Y:S01]  /*10f0*/  IMAD.WIDE R6, R6, R21, c[0x0][0x170] ;  /* 0x00005c0006067625 */ /* 0x000fe200078e0215 */
[----:B---3--:R-:W-:-:S03]  /*1100*/  IADD3 R34, R20, 0x36000, RZ ;  /* 0x0003600014227810 */ /* 0x008fc60007ffe0ff */
[----:B------:R-:W-:Y:S01]  /*1110*/  IMAD.WIDE R22, R22, R21, c[0x0][0x170] ;  /* 0x00005c0016167625 */ /* 0x000fe200078e0215 */
[----:B------:R-:W1:Y:S04]  /*1120*/  LDS.128 R48, [R81.X4] ;  /* 0x0000000051307984 */ /* 0x000e680000004c00 */
[----:B------:R-:W2:Y:S04]  /*1130*/  LDS.128 R44, [R80.X4+0x1000] ;  /* 0x00100000502c7984 */ /* 0x000ea80000004c00 */
[----:B------:R-:W3:Y:S04]  /*1140*/  LDS.128 R40, [R3.X4+0x2000] ;  /* 0x0020000003287984 */ /* 0x000ee80000004c00 */
[----:B------:R-:W1:Y:S04]  /*1150*/  LDS.128 R28, [R2.X4+0x3000] ;  /* 0x00300000021c7984 */ /* 0x000e680000004c00 */
[----:B------:R-:W-:Y:S06]  /*1160*/  BAR.SYNC.DEFER_BLOCKING 0x0 ;  /* 0x0000000000007b1d */ /* 0x000fec0000010000 */
[----:B------:R1:W-:Y:S04]  /*1170*/  STS.64 [R91.X4], R8 ;  /* 0x000000085b007388 */ /* 0x0003e80000004a00 */
[----:B------:R-:W-:Y:S04]  /*1180*/  STS.64 [R84.X4+0x1000], R10 ;  /* 0x0010000a54007388 */ /* 0x000fe80000004a00 */
[----:B------:R-:W-:Y:S04]  /*1190*/  STS.64 [R91.X4+0x80], R12 ;  /* 0x0000800c5b007388 */ /* 0x000fe80000004a00 */
[----:B------:R-:W-:Y:S01]  /*11a0*/  STS.64 [R82.X4+0x1080], R14 ;  /* 0x0010800e52007388 */ /* 0x000fe20000004a00 */
[----:B-1----:R-:W-:-:S03]  /*11b0*/  LOP3.LUT R8, R0, 0x30, RZ, 0xfc, !PT ;  /* 0x0000003000087812 */ /* 0x002fc600078efcff */
[----:B------:R1:W-:Y:S04]  /*11c0*/  STS.64 [R91.X4+0x100], R16 ;  /* 0x000100105b007388 */ /* 0x0003e80000004a00 */
[----:B------:R2:W-:Y:S04]  /*11d0*/  STS.64 [R82.X4+0x1100], R18 ;  /* 0x0011001252007388 */ /* 0x0005e80000004a00 */
[----:B------:R3:W-:Y:S04]  /*11e0*/  STS.64 [R91.X4+0x180], R24 ;  /* 0x000180185b007388 */ /* 0x0007e80000004a00 */
[----:B------:R4:W-:Y:S01]  /*11f0*/  STS.64 [R82.X4+0x1180], R26 ;  /* 0x0011801a52007388 */ /* 0x0009e20000004a00 */
[----:B-1----:R-:W-:-:S03]  /*1200*/  IADD3 R16, R20, 0xc000, RZ ;  /* 0x0000c00014107810 */ /* 0x002fc60007ffe0ff */
[----:B------:R-:W-:Y:S01]  /*1210*/  BAR.SYNC.DEFER_BLOCKING 0x0 ;  /* 0x0000000000007b1d */ /* 0x000fe20000010000 */
[----:B--2---:R-:W-:Y:S01]  /*1220*/  IADD3 R18, R20, 0x12000, RZ ;  /* 0x0001200014127810 */ /* 0x004fe20007ffe0ff */
[----:B------:R-:W-:Y:S01]  /*1230*/  IMAD.WIDE R16, R16, R21, c[0x0][0x170] ;  /* 0x00005c0010107625 */ /* 0x000fe200078e0215 */
[----:B---3--:R-:W-:-:S03]  /*1240*/  LOP3.LUT R24, R0, 0x50, RZ, 0xfc, !PT ;  /* 0x0000005000187812 */ /* 0x008fc600078efcff */
[----:B------:R-:W-:Y:S01]  /*1250*/  IMAD.WIDE R18, R18, R21, c[0x0][0x170] ;  /* 0x00005c0012127625 */ /* 0x000fe200078e0215 */
[----:B------:R-:W-:Y:S02]  /*1260*/  LOP3.LUT R25, R0, 0x58, RZ, 0xfc, !PT ;  /* 0x0000005800197812 */ /* 0x000fe400078efcff */
[----:B----4-:R-:W-:Y:S01]  /*1270*/  IADD3 R26, R20, 0x1e000, RZ ;  /* 0x0001e000141a7810 */ /* 0x010fe20007ffe0ff */
[----:B------:R1:W-:Y:S01]  /*1280*/  @P3 STG.E.128 [R4.64], R68 ;  /* 0x0000004404003986 */ /* 0x0003e2000c101d04 */
[----:B------:R-:W-:Y:S02]  /*1290*/  ISETP.LT.AND P3, PT, R8, 0x1010, !P0 ;  /* 0x000010100800780c */ /* 0x000fe40004761270 */
[----:B------:R-:W-:Y:S01]  /*12a0*/  LOP3.LUT R8, R0, 0x38, RZ, 0xfc, !PT ;  /* 0x0000003800087812 */ /* 0x000fe200078efcff */
[----:B------:R-:W-:Y:S03]  /*12b0*/  @P2 STG.E.128 [R6.64], R72 ;  /* 0x0000004806002986 */ /* 0x000fe6000c101d04 */
[----:B------:R-:W-:Y:S01]  /*12c0*/  ISETP.LT.AND P2, PT, R8, 0x1010, !P0 ;  /* 0x000010100800780c */ /* 0x000fe20004741270 */
[----:B------:R2:W-:Y:S01]  /*12d0*/  @P1 STG.E.128 [R16.64], R76 ;  /* 0x0000004c10001986 */ /* 0x0005e2000c101d04 */
[----:B------:R-:W-:-:S03]  /*12e0*/  LOP3.LUT R8, R0, 0x40, RZ, 0xfc, !PT ;  /* 0x0000004000087812 */ /* 0x000fc600078efcff */
[----:B------:R3:W-:Y:S01]  /*12f0*/  @P6 STG.E.128 [R18.64], R52 ;  /* 0x0000003412006986 */ /* 0x0007e2000c101d04 */
[----:B------:R-:W-:-:S03]  /*1300*/  ISETP.LT.AND P1, PT, R8, 0x1010, !P0 ;  /* 0x000010100800780c */ /* 0x000fc60004721270 */
[----:B------:R-:W-:Y:S01]  /*1310*/  LDS.128 R8, [R80.X4+0x1000] ;  /* 0x0010000050087984 */ /* 0x000fe20000004c00 */
[----:B-1----:R-:W-:-:S03]  /*1320*/  LOP3.LUT R4, R0, 0x48, RZ, 0xfc, !PT ;  /* 0x0000004800047812 */ /* 0x002fc600078efcff */
[----:B------:R1:W-:Y:S01]  /*1330*/  LDS.128 R12, [R3.X4+0x2000] ;  /* 0x00200000030c7984 */ /* 0x0003e20000004c00 */
[----:B------:R-:W-:-:S03]  /*1340*/  ISETP.LT.AND P6, PT, R4, 0x1010, !P0 ;  /* 0x000010100400780c */ /* 0x000fc600047c1270 */
[----:B------:R-:W4:Y:S01]  /*1350*/  LDS.128 R4, [R81.X4] ;  /* 0x0000000051047984 */ /* 0x000f220000004c00 */
[-C--:B--2---:R-:W-:Y:S01]  /*1360*/  IMAD.WIDE R16, R26, R21.reuse, c[0x0][0x170] ;  /* 0x00005c001a107625 */ /* 0x084fe200078e0215 */
[----:B------:R-:W-:Y:S02]  /*1370*/  IADD3 R26, R20, 0x2a000, RZ ;  /* 0x0002a000141a7810 */ /* 0x000fe40007ffe0ff */
[----:B------:R2:W-:Y:S01]  /*1380*/  @P5 STG.E.128 [R22.64], R64 ;  /* 0x0000004016005986 */ /* 0x0005e2000c101d04 */
[----:B------:R-:W-:Y:S01]  /*1390*/  ISETP.LT.AND P5, PT, R24, 0x1010, !P0 ;  /* 0x000010101800780c */ /* 0x000fe200047a1270 */
[-C--:B---3--:R-:W-:Y:S01]  /*13a0*/  IMAD.WIDE R18, R32, R21.reuse, c[0x0][0x170] ;  /* 0x00005c0020127625 */ /* 0x088fe200078e0215 */
[----:B------:R-:W-:Y:S01]  /*13b0*/  LOP3.LUT R24, R0, 0x60, RZ, 0xfc, !PT ;  /* 0x0000006000187812 */ /* 0x000fe200078efcff */
[----:B------:R3:W-:Y:S01]  /*13c0*/  @P4 STG.E.128 [R16.64], R56 ;  /* 0x0000003810004986 */ /* 0x0007e2000c101d04 */
[----:B------:R-:W-:Y:S02]  /*13d0*/  IADD3 R32, R20, 0x30000, RZ ;  /* 0x0003000014207810 */ /* 0x000fe40007ffe0ff */
[----:B------:R-:W-:Y:S01]  /*13e0*/  ISETP.LT.AND P4, PT, R25, 0x1010, !P0 ;  /* 0x000010101900780c */ /* 0x000fe20004781270 */
[----:B------:R3:W-:Y:S01]  /*13f0*/  @P3 STG.E.128 [R18.64], R60 ;  /* 0x0000003c12003986 */ /* 0x0007e2000c101d04 */
[----:B------:R-:W-:Y:S01]  /*1400*/  ISETP.LT.AND P3, PT, R24, 0x1010, !P0 ;  /* 0x000010101800780c */ /* 0x000fe20004761270 */
[----:B------:R-:W-:Y:S01]  /*1410*/  IMAD.WIDE R24, R32, R21, c[0x0][0x170] ;  /* 0x00005c0020187625 */ /* 0x000fe200078e0215 */
[----:B-1----:R-:W-:-:S02]  /*1420*/  LOP3.LUT R3, R0, 0x70, RZ, 0xfc, !PT ;  /* 0x0000007000037812 */ /* 0x002fc400078efcff */
[----:B------:R-:W-:Y:S01]  /*1430*/  IADD3 R32, R20, 0x54000, RZ ;  /* 0x0005400014207810 */ /* 0x000fe20007ffe0ff */
[-C--:B--2---:R-:W-:Y:S01]  /*1440*/  IMAD.WIDE R22, R26, R21.reuse, c[0x0][0x170] ;  /* 0x00005c001a167625 */ /* 0x084fe200078e0215 */
[C---:B------:R-:W-:Y:S02]  /*1450*/  LOP3.LUT R26, R0.reuse, 0x68, RZ, 0xfc, !PT ;  /* 0x00000068001a7812 */ /* 0x040fe400078efcff */
[----:B------:R-:W-:Y:S01]  /*1460*/  LOP3.LUT R0, R0, 0x78, RZ, 0xfc, !PT ;  /* 0x0000007800007812 */ /* 0x000fe200078efcff */
[-C--:B---3--:R-:W-:Y:S01]  /*1470*/  IMAD.WIDE R16, R34, R21.reuse, c[0x0][0x170] ;  /* 0x00005c0022107625 */ /* 0x088fe200078e0215 */
[----:B------:R1:W-:Y:S01]  /*1480*/  @P2 STG.E.128 [R22.64], R36 ;  /* 0x0000002416002986 */ /* 0x0003e2000c101d04 */
[----:B------:R-:W-:Y:S02]  /*1490*/  ISETP.LT.AND P2, PT, R26, 0x1010, !P0 ;  /* 0x000010101a00780c */ /* 0x000fe40004741270 */
[----:B------:R-:W-:Y:S01]  /*14a0*/  IADD3 R18, R20, 0x3c000, RZ ;  /* 0x0003c00014127810 */ /* 0x000fe20007ffe0ff */
[----:B------:R2:W-:Y:S01]  /*14b0*/  @P1 STG.E.128 [R24.64], R48 ;  /* 0x0000003018001986 */ /* 0x0005e2000c101d04 */
[----:B------:R-:W-:Y:S01]  /*14c0*/  ISETP.LT.AND P1, PT, R3, 0x1010, !P0 ;  /* 0x000010100300780c */ /* 0x000fe20004721270 */
[-C--:B------:R-:W-:Y:S01]  /*14d0*/  IMAD.WIDE R32, R32, R21.reuse, c[0x0][0x170] ;  /* 0x00005c0020207625 */ /* 0x080fe200078e0215 */
[----:B------:R-:W-:Y:S01]  /*14e0*/  ISETP.LT.AND P0, PT, R0, 0x1010, !P0 ;  /* 0x000010100000780c */ /* 0x000fe20004701270 */
[----:B------:R3:W-:Y:S01]  /*14f0*/  @P6 STG.E.128 [R16.64], R44 ;  /* 0x0000002c10006986 */ /* 0x0007e2000c101d04 */
[----:B------:R-:W-:Y:S01]  /*1500*/  IADD3 R0, R20, 0x48000, RZ ;  /* 0x0004800014007810 */ /* 0x000fe20007ffe0ff */
[----:B------:R-:W-:Y:S01]  /*1510*/  IMAD.WIDE R18, R18, R21, c[0x0][0x170] ;  /* 0x00005c0012127625 */ /* 0x000fe200078e0215 */
[----:B------:R-:W-:-:S04]  /*1520*/  IADD3 R26, R20, 0x4e000, RZ ;  /* 0x0004e000141a7810 */ /* 0x000fc80007ffe0ff */
[----:B------:R3:W-:Y:S01]  /*1530*/  @P5 STG.E.128 [R18.64], R40 ;  /* 0x0000002812005986 */ /* 0x0007e2000c101d04 */
[----:B------:R-:W-:Y:S01]  /*1540*/  IMAD.WIDE R26, R26, R21, c[0x0][0x170] ;  /* 0x00005c001a1a7625 */ /* 0x000fe200078e0215 */
[----:B-1----:R-:W-:-:S03]  /*1550*/  IADD3 R22, R20, 0x42000, RZ ;  /* 0x0004200014167810 */ /* 0x002fc60007ffe0ff */
[----:B--2---:R-:W-:-:S04]  /*1560*/  IMAD.WIDE R24, R0, R21, c[0x0][0x170] ;  /* 0x00005c0000187625 */ /* 0x004fc800078e0215 */
[----:B------:R-:W-:-:S05]  /*1570*/  IMAD.WIDE R22, R22, R21, c[0x0][0x170] ;  /* 0x00005c0016167625 */ /* 0x000fca00078e0215 */
[----:B------:R3:W-:Y:S04]  /*1580*/  @P4 STG.E.128 [R22.64], R28 ;  /* 0x0000001c16004986 */ /* 0x0007e8000c101d04 */
[----:B----4-:R3:W-:Y:S04]  /*1590*/  @P3 STG.E.128 [R24.64], R4 ;  /* 0x0000000418003986 */ /* 0x0107e8000c101d04 */
[----:B------:R3:W-:Y:S04]  /*15a0*/  @P2 STG.E.128 [R26.64], R8 ;  /* 0x000000081a002986 */ /* 0x0007e8000c101d04 */
[----:B------:R3:W-:Y:S01]  /*15b0*/  @P1 STG.E.128 [R32.64], R12 ;  /* 0x0000000c20001986 */ /* 0x0007e2000c101d04 */
[----:B------:R-:W-:Y:S05]  /*15c0*/  @!P0 EXIT ;  /* 0x000000000000894d */ /* 0x000fea0003800000 */
[----:B---3--:R-:W1:Y:S01]  /*15d0*/  LDS.128 R8, [R2.X4+0x3000] ;  /* 0x0030000002087984 */ /* 0x008e620000004c00 */
[----:B------:R-:W-:-:S05]  /*15e0*/  IADD3 R4, R20, 0x5a000, RZ ;  /* 0x0005a00014047810 */ /* 0x000fca0007ffe0ff */
[----:B------:R-:W-:-:S05]  /*15f0*/  IMAD.WIDE R4, R4, R21, c[0x0][0x170] ;  /* 0x00005c0004047625 */ /* 0x000fca00078e0215 */
[----:B-1----:R-:W-:Y:S01]  /*1600*/  STG.E.128 [R4.64], R8 ;  /* 0x0000000804007986 */ /* 0x002fe2000c101d04 */
[----:B------:R-:W-:Y:S05]  /*1610*/  EXIT ;  /* 0x000000000000794d */ /* 0x000fea0003800000 */
.L_x_1:
[----:B------:R-:W-:-:S00]  /*1620*/  BRA `(.L_x_1) ;  /* 0xfffffff000007947 */ /* 0x000fc0000383ffff */
[----:B------:R-:W-:-:S00]  /*1630*/  NOP ;  /* 0x0000000000007918 */ /* 0x000fc00000000000 */
        /* <DEDUP_REMOVED lines=12> */
.L_x_2:


//--------------------- .nv.shared.triton_mm      --------------------------
	.section	.nv.shared.triton_mm,"aw",@nobits
	.sectionflags	@""
	.align	16
